//
// Generated by NVIDIA NVVM Compiler
//
// Compiler Build ID: CL-36424714
// Cuda compilation tools, release 13.0, V13.0.88
// Based on NVVM 20.0.0
//

.version 9.0
.target sm_100
.address_size 64

	// .globl	_Z5GinitPiS_

.visible .entry _Z5GinitPiS_(
	.param .u64 .ptr .align 1 _Z5GinitPiS__param_0,
	.param .u64 .ptr .align 1 _Z5GinitPiS__param_1
)
{
	.reg .b32 	%r<6>;
	.reg .b64 	%rd<8>;

	ld.param.u64 	%rd1, [_Z5GinitPiS__param_0];
	ld.param.u64 	%rd2, [_Z5GinitPiS__param_1];
	cvta.to.global.u64 	%rd3, %rd2;
	cvta.to.global.u64 	%rd4, %rd1;
	mov.u32 	%r1, %ntid.x;
	mov.u32 	%r2, %ctaid.x;
	mov.u32 	%r3, %tid.x;
	mad.lo.s32 	%r4, %r1, %r2, %r3;
	mul.wide.s32 	%rd5, %r4, 4;
	add.s64 	%rd6, %rd4, %rd5;
	st.global.u32 	[%rd6], %r2;
	add.s32 	%r5, %r2, 1;
	add.s64 	%rd7, %rd3, %rd5;
	st.global.u32 	[%rd7], %r5;
	ret;

}
	// .globl	_Z9GmultiplyPiS_
.visible .entry _Z9GmultiplyPiS_(
	.param .u64 .ptr .align 1 _Z9GmultiplyPiS__param_0,
	.param .u64 .ptr .align 1 _Z9GmultiplyPiS__param_1
)
{
	.reg .b32 	%r<8>;
	.reg .b64 	%rd<8>;

	ld.param.u64 	%rd1, [_Z9GmultiplyPiS__param_0];
	ld.param.u64 	%rd2, [_Z9GmultiplyPiS__param_1];
	cvta.to.global.u64 	%rd3, %rd2;
	cvta.to.global.u64 	%rd4, %rd1;
	mov.u32 	%r1, %ntid.x;
	mov.u32 	%r2, %ctaid.x;
	mov.u32 	%r3, %tid.x;
	mad.lo.s32 	%r4, %r1, %r2, %r3;
	mul.wide.s32 	%rd5, %r4, 4;
	add.s64 	%rd6, %rd4, %rd5;
	ld.global.u32 	%r5, [%rd6];
	add.s64 	%rd7, %rd3, %rd5;
	ld.global.u32 	%r6, [%rd7];
	mul.lo.s32 	%r7, %r6, %r5;
	st.global.u32 	[%rd6], %r7;
	ret;

}


// ===== COMPILED SASS (sm_100) =====

	.target	sm_100

	.elftype	@"ET_EXEC"


//--------------------- .note.nv.tkinfo           --------------------------
	.section	.note.nv.tkinfo,"",@"SHT_NOTE"
	.sectionflags	@"SHF_NOTE_NV_TKINFO"
	.tkinfo
        /*0018*/ 	.word	0x00000002
        /*0030*/ 	.string	""
        /*0030*/ 	.string	"ptxas"
        /*0030*/ 	.string	"Cuda compilation tools, release 13.0, V13.0.88"
        /*0030*/ 	.string	"Build cuda_13.0.r13.0/compiler.36424714_0"
        /*0030*/ 	.string	"-arch sm_100 -m 64 "



//--------------------- .note.nv.cuinfo           --------------------------
	.section	.note.nv.cuinfo,"",@"SHT_NOTE"
	.sectionflags	@"SHF_NOTE_NV_CUINFO"
        /*0018*/ 	.short	0x0002
        /*001a*/ 	.short	0x0064
        /*001c*/ 	.short	0x0082
	.zero		2


//--------------------- .nv.info                  --------------------------
	.section	.nv.info,"",@"SHT_CUDA_INFO"
	.align	4


	//----- nvinfo : EIATTR_REGCOUNT
	.align		4
        /*0000*/ 	.byte	0x04, 0x2f
        /*0002*/ 	.short	(.L_1 - .L_0)
	.align		4
.L_0:
        /*0004*/ 	.word	index@(_Z5GinitPiS_)
        /*0008*/ 	.word	0x0000000c


	//----- nvinfo : EIATTR_FRAME_SIZE
	.align		4
.L_1:
        /*000c*/ 	.byte	0x04, 0x11
        /*000e*/ 	.short	(.L_3 - .L_2)
	.align		4
.L_2:
        /*0010*/ 	.word	index@(_Z5GinitPiS_)
        /*0014*/ 	.word	0x00000000


	//----- nvinfo : EIATTR_REGCOUNT
	.align		4
.L_3:
        /*0018*/ 	.byte	0x04, 0x2f
        /*001a*/ 	.short	(.L_5 - .L_4)
	.align		4
.L_4:
        /*001c*/ 	.word	index@(_Z9GmultiplyPiS_)
        /*0020*/ 	.word	0x0000000a


	//----- nvinfo : EIATTR_FRAME_SIZE
	.align		4
.L_5:
        /*0024*/ 	.byte	0x04, 0x11
        /*0026*/ 	.short	(.L_7 - .L_6)
	.align		4
.L_6:
        /*0028*/ 	.word	index@(_Z9GmultiplyPiS_)
        /*002c*/ 	.word	0x00000000


	//----- nvinfo : EIATTR_MIN_STACK_SIZE
	.align		4
.L_7:
        /*0030*/ 	.byte	0x04, 0x12
        /*0032*/ 	.short	(.L_9 - .L_8)
	.align		4
.L_8:
        /*0034*/ 	.word	index@(_Z9GmultiplyPiS_)
        /*0038*/ 	.word	0x00000000


	//----- nvinfo : EIATTR_MIN_STACK_SIZE
	.align		4
.L_9:
        /*003c*/ 	.byte	0x04, 0x12
        /*003e*/ 	.short	(.L_11 - .L_10)
	.align		4
.L_10:
        /*0040*/ 	.word	index@(_Z5GinitPiS_)
        /*0044*/ 	.word	0x00000000
.L_11:


//--------------------- .nv.compat                --------------------------
	.section	.nv.compat,"",@"SHT_CUDA_COMPAT_INFO"
	.align	4
        /*0000*/ 	.byte	0x02, 0x09, 0x00, 0x00, 0x02, 0x02, 0x01, 0x00, 0x02, 0x05, 0x05, 0x00, 0x03, 0x07, 0x01, 0x01
        /*0010*/ 	.byte	0x02, 0x03, 0x00, 0x00, 0x02, 0x06, 0x01, 0x00, 0x04, 0x0b, 0x08, 0x00, 0x09, 0x00, 0x00, 0x00
        /*0020*/ 	.byte	0x00, 0x00, 0x00, 0x00


//--------------------- .nv.info._Z9GmultiplyPiS_ --------------------------
	.section	.nv.info._Z9GmultiplyPiS_,"",@"SHT_CUDA_INFO"
	.sectionflags	@""
	.align	4


	//----- nvinfo : EIATTR_CUDA_API_VERSION
	.align		4
        /*0000*/ 	.byte	0x04, 0x37
        /*0002*/ 	.short	(.L_13 - .L_12)
.L_12:
        /*0004*/ 	.word	0x00000082


	//----- nvinfo : EIATTR_KPARAM_INFO
	.align		4
.L_13:
        /*0008*/ 	.byte	0x04, 0x17
        /*000a*/ 	.short	(.L_15 - .L_14)
.L_14:
        /*000c*/ 	.word	0x00000000
        /*0010*/ 	.short	0x0001
        /*0012*/ 	.short	0x0008
        /*0014*/ 	.byte	0x00, 0xf5, 0x21, 0x00


	//----- nvinfo : EIATTR_KPARAM_INFO
	.align		4
.L_15:
        /*0018*/ 	.byte	0x04, 0x17
        /*001a*/ 	.short	(.L_17 - .L_16)
.L_16:
        /*001c*/ 	.word	0x00000000
        /*0020*/ 	.short	0x0000
        /*0022*/ 	.short	0x0000
        /*0024*/ 	.byte	0x00, 0xf5, 0x21, 0x00


	//----- nvinfo : EIATTR_SPARSE_MMA_MASK
	.align		4
.L_17:
        /*0028*/ 	.byte	0x03, 0x50
        /*002a*/ 	.short	0x0000


	//----- nvinfo : EIATTR_MAXREG_COUNT
	.align		4
        /*002c*/ 	.byte	0x03, 0x1b
        /*002e*/ 	.short	0x00ff


	//----- nvinfo : EIATTR_MERCURY_ISA_VERSION
	.align		4
        /*0030*/ 	.byte	0x03, 0x5f
        /*0032*/ 	.short	0x0101


	//----- nvinfo : EIATTR_VRC_CTA_INIT_COUNT
	.align		4
        /*0034*/ 	.byte	0x02, 0x4a
	.zero		1
	.zero		1


	//----- nvinfo : EIATTR_EXIT_INSTR_OFFSETS
	.align		4
        /*0038*/ 	.byte	0x04, 0x1c
        /*003a*/ 	.short	(.L_19 - .L_18)


	//   ....[0]....
.L_18:
        /*003c*/ 	.word	0x000000e0


	//----- nvinfo : EIATTR_CBANK_PARAM_SIZE
	.align		4
.L_19:
        /*0040*/ 	.byte	0x03, 0x19
        /*0042*/ 	.short	0x0010


	//----- nvinfo : EIATTR_PARAM_CBANK
	.align		4
        /*0044*/ 	.byte	0x04, 0x0a
        /*0046*/ 	.short	(.L_21 - .L_20)
	.align		4
.L_20:
        /*0048*/ 	.word	index@(.nv.constant0._Z9GmultiplyPiS_)
        /*004c*/ 	.short	0x0380
        /*004e*/ 	.short	0x0010


	//----- nvinfo : EIATTR_SW_WAR
	.align		4
.L_21:
        /*0050*/ 	.byte	0x04, 0x36
        /*0052*/ 	.short	(.L_23 - .L_22)
.L_22:
        /*0054*/ 	.word	0x00000008
.L_23:


//--------------------- .nv.info._Z5GinitPiS_     --------------------------
	.section	.nv.info._Z5GinitPiS_,"",@"SHT_CUDA_INFO"
	.sectionflags	@""
	.align	4


	//----- nvinfo : EIATTR_CUDA_API_VERSION
	.align		4
        /*0000*/ 	.byte	0x04, 0x37
        /*0002*/ 	.short	(.L_25 - .L_24)
.L_24:
        /*0004*/ 	.word	0x00000082


	//----- nvinfo : EIATTR_KPARAM_INFO
	.align		4
.L_25:
        /*0008*/ 	.byte	0x04, 0x17
        /*000a*/ 	.short	(.L_27 - .L_26)
.L_26:
        /*000c*/ 	.word	0x00000000
        /*0010*/ 	.short	0x0001
        /*0012*/ 	.short	0x0008
        /*0014*/ 	.byte	0x00, 0xf5, 0x21, 0x00


	//----- nvinfo : EIATTR_KPARAM_INFO
	.align		4
.L_27:
        /*0018*/ 	.byte	0x04, 0x17
        /*001a*/ 	.short	(.L_29 - .L_28)
.L_28:
        /*001c*/ 	.word	0x00000000
        /*0020*/ 	.short	0x0000
        /*0022*/ 	.short	0x0000
        /*0024*/ 	.byte	0x00, 0xf5, 0x21, 0x00


	//----- nvinfo : EIATTR_SPARSE_MMA_MASK
	.align		4
.L_29:
        /*0028*/ 	.byte	0x03, 0x50
        /*002a*/ 	.short	0x0000


	//----- nvinfo : EIATTR_MAXREG_COUNT
	.align		4
        /*002c*/ 	.byte	0x03, 0x1b
        /*002e*/ 	.short	0x00ff


	//----- nvinfo : EIATTR_MERCURY_ISA_VERSION
	.align		4
        /*0030*/ 	.byte	0x03, 0x5f
        /*0032*/ 	.short	0x0101


	//----- nvinfo : EIATTR_VRC_CTA_INIT_COUNT
	.align		4
        /*0034*/ 	.byte	0x02, 0x4a
	.zero		1
	.zero		1


	//----- nvinfo : EIATTR_EXIT_INSTR_OFFSETS
	.align		4
        /*0038*/ 	.byte	0x04, 0x1c
        /*003a*/ 	.short	(.L_31 - .L_30)


	//   ....[0]....
.L_30:
        /*003c*/ 	.word	0x000000d0


	//----- nvinfo : EIATTR_CBANK_PARAM_SIZE
	.align		4
.L_31:
        /*0040*/ 	.byte	0x03, 0x19
        /*0042*/ 	.short	0x0010


	//----- nvinfo : EIATTR_PARAM_CBANK
	.align		4
        /*0044*/ 	.byte	0x04, 0x0a
        /*0046*/ 	.short	(.L_33 - .L_32)
	.align		4
.L_32:
        /*0048*/ 	.word	index@(.nv.constant0._Z5GinitPiS_)
        /*004c*/ 	.short	0x0380
        /*004e*/ 	.short	0x0010


	//----- nvinfo : EIATTR_SW_WAR
	.align		4
.L_33:
        /*0050*/ 	.byte	0x04, 0x36
        /*0052*/ 	.short	(.L_35 - .L_34)
.L_34:
        /*0054*/ 	.word	0x00000008
.L_35:


//--------------------- .nv.callgraph             --------------------------
	.section	.nv.callgraph,"",@"SHT_CUDA_CALLGRAPH"
	.align	4
	.sectionentsize	8
	.align		4
        /*0000*/ 	.word	0x00000000
	.align		4
        /*0004*/ 	.word	0xffffffff
	.align		4
        /*0008*/ 	.word	0x00000000
	.align		4
        /*000c*/ 	.word	0xfffffffe
	.align		4
        /*0010*/ 	.word	0x00000000
	.align		4
        /*0014*/ 	.word	0xfffffffd
	.align		4
        /*0018*/ 	.word	0x00000000
	.align		4
        /*001c*/ 	.word	0xfffffffc


//--------------------- .text._Z9GmultiplyPiS_    --------------------------
	.section	.text._Z9GmultiplyPiS_,"ax",@progbits
	.align	128
        .global         _Z9GmultiplyPiS_
        .type           _Z9GmultiplyPiS_,@function
        .size           _Z9GmultiplyPiS_,(.L_x_2 - _Z9GmultiplyPiS_)
        .other          _Z9GmultiplyPiS_,@"STO_CUDA_ENTRY STV_DEFAULT"
_Z9GmultiplyPiS_:
.text._Z9GmultiplyPiS_:
[----:B------:R-:W-:Y:S01]  /*0000*/  LDC R1, c[0x0][0x37c] ;  /* 0x0000df00ff017b82 */ /* 0x000fe20000000800 */
[----:B------:R-:W0:Y:S07]  /*0010*/  S2R R7, SR_CTAID.X ;  /* 0x0000000000077919 */ /* 0x000e2e0000002500 */
[----:B------:R-:W1:Y:S01]  /*0020*/  LDC.64 R4, c[0x0][0x388] ;  /* 0x0000e200ff047b82 */ /* 0x000e620000000a00 */
[----:B------:R-:W0:Y:S01]  /*0030*/  LDCU UR6, c[0x0][0x360] ;  /* 0x00006c00ff0677ac */ /* 0x000e220008000800 */
[----:B------:R-:W0:Y:S01]  /*0040*/  S2R R0, SR_TID.X ;  /* 0x0000000000007919 */ /* 0x000e220000002100 */
[----:B------:R-:W2:Y:S05]  /*0050*/  LDCU.64 UR4, c[0x0][0x358] ;  /* 0x00006b00ff0477ac */ /* 0x000eaa0008000a00 */
[----:B------:R-:W3:Y:S01]  /*0060*/  LDC.64 R2, c[0x0][0x380] ;  /* 0x0000e000ff027b82 */ /* 0x000ee20000000a00 */
[----:B0-----:R-:W-:-:S04]  /*0070*/  IMAD R7, R7, UR6, R0 ;  /* 0x0000000607077c24 */ /* 0x001fc8000f8e0200 */
[----:B-1----:R-:W-:-:S04]  /*0080*/  IMAD.WIDE R4, R7, 0x4, R4 ;  /* 0x0000000407047825 */ /* 0x002fc800078e0204 */
[----:B---3--:R-:W-:Y:S02]  /*0090*/  IMAD.WIDE R2, R7, 0x4, R2 ;  /* 0x0000000407027825 */ /* 0x008fe400078e0202 */
[----:B--2---:R-:W2:Y:S04]  /*00a0*/  LDG.E R5, desc[UR4][R4.64] ;  /* 0x0000000404057981 */ /* 0x004ea8000c1e1900 */
[----:B------:R-:W2:Y:S02]  /*00b0*/  LDG.E R0, desc[UR4][R2.64] ;  /* 0x0000000402007981 */ /* 0x000ea4000c1e1900 */
[----:B--2---:R-:W-:-:S05]  /*00c0*/  IMAD R7, R0, R5, RZ ;  /* 0x0000000500077224 */ /* 0x004fca00078e02ff */
[----:B------:R-:W-:Y:S01]  /*00d0*/  STG.E desc[UR4][R2.64], R7 ;  /* 0x0000000702007986 */ /* 0x000fe2000c101904 */
[----:B------:R-:W-:Y:S05]  /*00e0*/  EXIT ;  /* 0x000000000000794d */ /* 0x000fea0003800000 */
.L_x_0:
[----:B------:R-:W-:-:S00]  /*00f0*/  BRA `(.L_x_0) ;  /* 0xfffffffc00fc7947 */ /* 0x000fc0000383ffff */
[----:B------:R-:W-:-:S00]  /*0100*/  NOP ;  /* 0x0000000000007918 */ /* 0x000fc00000000000 */
[----:B------:R-:W-:-:S00]  /*0110*/  NOP ;  /* 0x0000000000007918 */ /* 0x000fc00000000000 */
[----:B------:R-:W-:-:S00]  /*0120*/  NOP ;  /* 0x0000000000007918 */ /* 0x000fc00000000000 */
[----:B------:R-:W-:-:S00]  /*0130*/  NOP ;  /* 0x0000000000007918 */ /* 0x000fc00000000000 */
[----:B------:R-:W-:-:S00]  /*0140*/  NOP ;  /* 0x0000000000007918 */ /* 0x000fc00000000000 */
[----:B------:R-:W-:-:S00]  /*0150*/  NOP ;  /* 0x0000000000007918 */ /* 0x000fc00000000000 */
[----:B------:R-:W-:-:S00]  /*0160*/  NOP ;  /* 0x0000000000007918 */ /* 0x000fc00000000000 */
[----:B------:R-:W-:-:S00]  /*0170*/  NOP ;  /* 0x0000000000007918 */ /* 0x000fc00000000000 */
.L_x_2:


//--------------------- .text._Z5GinitPiS_        --------------------------
	.section	.text._Z5GinitPiS_,"ax",@progbits
	.align	128
        .global         _Z5GinitPiS_
        .type           _Z5GinitPiS_,@function
        .size           _Z5GinitPiS_,(.L_x_3 - _Z5GinitPiS_)
        .other          _Z5GinitPiS_,@"STO_CUDA_ENTRY STV_DEFAULT"
_Z5GinitPiS_:
.text._Z5GinitPiS_:
        /* <DEDUP_REMOVED lines=9> */
[----:B---3--:R-:W-:Y:S01]  /*0090*/  IMAD.WIDE R4, R7, 0x4, R4 ;  /* 0x0000000407047825 */ /* 0x008fe200078e0204 */
[----:B------:R-:W-:Y:S01]  /*00a0*/  IADD3 R7, PT, PT, R9, 0x1, RZ ;  /* 0x0000000109077810 */ /* 0x000fe20007ffe0ff */
[----:B--2---:R-:W-:Y:S04]  /*00b0*/  STG.E desc[UR4][R2.64], R9 ;  /* 0x0000000902007986 */ /* 0x004fe8000c101904 */
[----:B------:R-:W-:Y:S01]  /*00c0*/  STG.E desc[UR4][R4.64], R7 ;  /* 0x0000000704007986 */ /* 0x000fe2000c101904 */
[----:B------:R-:W-:Y:S05]  /*00d0*/  EXIT ;  /* 0x000000000000794d */ /* 0x000fea0003800000 */
.L_x_1:
        /* <DEDUP_REMOVED lines=10> */
.L_x_3:


//--------------------- .nv.shared.reserved.0     --------------------------
	.section	.nv.shared.reserved.0,"aw",@nobits
	.weak		__nv_reservedSMEM_offset_0_alias
	.size		__nv_reservedSMEM_offset_0_alias, 0, 64
	.other		__nv_reservedSMEM_offset_0_alias,@"STO_CUDA_RESERVED_SHARED STV_DEFAULT"
__nv_reservedSMEM_offset_0_alias:
	.zero		0
	.zero		64


//--------------------- .nv.constant0._Z9GmultiplyPiS_ --------------------------
	.section	.nv.constant0._Z9GmultiplyPiS_,"a",@progbits
	.sectionflags	@""
	.align	4
.nv.constant0._Z9GmultiplyPiS_:
	.zero		912


//--------------------- .nv.constant0._Z5GinitPiS_ --------------------------
	.section	.nv.constant0._Z5GinitPiS_,"a",@progbits
	.sectionflags	@""
	.align	4
.nv.constant0._Z5GinitPiS_:
	.zero		912


//--------------------- SYMBOLS --------------------------

	.type		.nv.reservedSmem.offset0,@object
	.size		.nv.reservedSmem.offset0,0x4
